	.headerflags	@"EF_CUDA_TEXMODE_UNIFIED EF_CUDA_64BIT_ADDRESS EF_CUDA_ACCELERATORS EF_CUDA_SM90 EF_CUDA_VIRTUAL_SM(EF_CUDA_SM90)"
	.elftype	@"ET_EXEC"


//--------------------- .nv.info                  --------------------------
	.section	.nv.info,"",@"SHT_CUDA_INFO"
	.align	4


	//----- nvinfo : EIATTR_REGCOUNT
	.align		4
        /*0000*/ 	.byte	0x04, 0x2f
        /*0002*/ 	.short	(.L_2 - .L_1)
	.align		4
.L_1:
        /*0004*/ 	.word	index@(triton_poi_fused_add_div_mul_tanh_2)
        /*0008*/ 	.word	0x00000010


	//----- nvinfo : EIATTR_MIN_STACK_SIZE
	.align		4
.L_2:
        /*000c*/ 	.byte	0x04, 0x12
        /*000e*/ 	.short	(.L_4 - .L_3)
	.align		4
.L_3:
        /*0010*/ 	.word	index@(triton_poi_fused_add_div_mul_tanh_2)
        /*0014*/ 	.word	0x00000000


	//----- nvinfo : EIATTR_FRAME_SIZE
	.align		4
.L_4:
        /*0018*/ 	.byte	0x04, 0x11
        /*001a*/ 	.short	(.L_6 - .L_5)
	.align		4
.L_5:
        /*001c*/ 	.word	index@(triton_poi_fused_add_div_mul_tanh_2)
        /*0020*/ 	.word	0x00000000


	//----- nvinfo : EIATTR_MIN_STACK_SIZE
	.align		4
.L_6:
        /*0024*/ 	.byte	0x04, 0x12
        /*0026*/ 	.short	(.L_8 - .L_7)
	.align		4
.L_7:
        /*0028*/ 	.word	index@(triton_poi_fused_add_div_mul_tanh_2)
        /*002c*/ 	.word	0x00000000
.L_8:


//--------------------- .nv.info.triton_poi_fused_add_div_mul_tanh_2 --------------------------
	.section	.nv.info.triton_poi_fused_add_div_mul_tanh_2,"",@"SHT_CUDA_INFO"
	.sectionflags	@""
	.align	4


	//----- nvinfo : EIATTR_CUDA_API_VERSION
	.align		4
        /*0000*/ 	.byte	0x04, 0x37
        /*0002*/ 	.short	(.L_10 - .L_9)
.L_9:
        /*0004*/ 	.word	0x0000007c


	//----- nvinfo : EIATTR_KPARAM_INFO
	.align		4
.L_10:
        /*0008*/ 	.byte	0x04, 0x17
        /*000a*/ 	.short	(.L_12 - .L_11)
.L_11:
        /*000c*/ 	.word	0x00000000
        /*0010*/ 	.short	0x0004
        /*0012*/ 	.short	0x0020
        /*0014*/ 	.byte	0x00, 0xf0, 0x11, 0x00


	//----- nvinfo : EIATTR_KPARAM_INFO
	.align		4
.L_12:
        /*0018*/ 	.byte	0x04, 0x17
        /*001a*/ 	.short	(.L_14 - .L_13)
.L_13:
        /*001c*/ 	.word	0x00000000
        /*0020*/ 	.short	0x0003
        /*0022*/ 	.short	0x0018
        /*0024*/ 	.byte	0x00, 0xf4, 0x21, 0x00


	//----- nvinfo : EIATTR_KPARAM_INFO
	.align		4
.L_14:
        /*0028*/ 	.byte	0x04, 0x17
        /*002a*/ 	.short	(.L_16 - .L_15)
.L_15:
        /*002c*/ 	.word	0x00000000
        /*0030*/ 	.short	0x0002
        /*0032*/ 	.short	0x0010
        /*0034*/ 	.byte	0x00, 0xf4, 0x21, 0x00


	//----- nvinfo : EIATTR_KPARAM_INFO
	.align		4
.L_16:
        /*0038*/ 	.byte	0x04, 0x17
        /*003a*/ 	.short	(.L_18 - .L_17)
.L_17:
        /*003c*/ 	.word	0x00000000
        /*0040*/ 	.short	0x0001
        /*0042*/ 	.short	0x0008
        /*0044*/ 	.byte	0x00, 0xf4, 0x21, 0x00


	//----- nvinfo : EIATTR_KPARAM_INFO
	.align		4
.L_18:
        /*0048*/ 	.byte	0x04, 0x17
        /*004a*/ 	.short	(.L_20 - .L_19)
.L_19:
        /*004c*/ 	.word	0x00000000
        /*0050*/ 	.short	0x0000
        /*0052*/ 	.short	0x0000
        /*0054*/ 	.byte	0x00, 0xf4, 0x21, 0x00


	//----- nvinfo : EIATTR_SPARSE_MMA_MASK
	.align		4
.L_20:
        /*0058*/ 	.byte	0x03, 0x50
        /*005a*/ 	.short	0x0000


	//----- nvinfo : EIATTR_MAXREG_COUNT
	.align		4
        /*005c*/ 	.byte	0x03, 0x1b
        /*005e*/ 	.short	0x00ff


	//----- nvinfo : EIATTR_EXIT_INSTR_OFFSETS
	.align		4
        /*0060*/ 	.byte	0x04, 0x1c
        /*0062*/ 	.short	(.L_22 - .L_21)


	//   ....[0]....
.L_21:
        /*0064*/ 	.word	0x000004b0


	//   ....[1]....
        /*0068*/ 	.word	0x000004d0


	//----- nvinfo : EIATTR_REQNTID
	.align		4
.L_22:
        /*006c*/ 	.byte	0x04, 0x10
        /*006e*/ 	.short	(.L_24 - .L_23)
.L_23:
        /*0070*/ 	.word	0x00000020
        /*0074*/ 	.word	0x00000001
        /*0078*/ 	.word	0x00000001


	//----- nvinfo : EIATTR_CRS_STACK_SIZE
	.align		4
.L_24:
        /*007c*/ 	.byte	0x04, 0x1e
        /*007e*/ 	.short	(.L_26 - .L_25)
.L_25:
        /*0080*/ 	.word	0x00000000


	//----- nvinfo : EIATTR_CBANK_PARAM_SIZE
	.align		4
.L_26:
        /*0084*/ 	.byte	0x03, 0x19
        /*0086*/ 	.short	0x0024


	//----- nvinfo : EIATTR_PARAM_CBANK
	.align		4
        /*0088*/ 	.byte	0x04, 0x0a
        /*008a*/ 	.short	(.L_28 - .L_27)
	.align		4
.L_27:
        /*008c*/ 	.word	index@(.nv.constant0.triton_poi_fused_add_div_mul_tanh_2)
        /*0090*/ 	.short	0x0210
        /*0092*/ 	.short	0x0024


	//----- nvinfo : EIATTR_SW_WAR
	.align		4
.L_28:
        /*0094*/ 	.byte	0x04, 0x36
        /*0096*/ 	.short	(.L_30 - .L_29)
.L_29:
        /*0098*/ 	.word	0x00000008
.L_30:


//--------------------- .nv.callgraph             --------------------------
	.section	.nv.callgraph,"",@"SHT_CUDA_CALLGRAPH"
	.align	4
	.sectionentsize	8
	.align		4
        /*0000*/ 	.word	0x00000000
	.align		4
        /*0004*/ 	.word	0xffffffff
	.align		4
        /*0008*/ 	.word	0x00000000
	.align		4
        /*000c*/ 	.word	0xfffffffe
	.align		4
        /*0010*/ 	.word	0x00000000
	.align		4
        /*0014*/ 	.word	0xfffffffd
	.align		4
        /*0018*/ 	.word	0x00000000
	.align		4
        /*001c*/ 	.word	0xfffffffc


//--------------------- .nv.constant4             --------------------------
	.section	.nv.constant4,"a",@progbits
	.align	8
	.align		8
.nv.constant4:
        /*0000*/ 	.dword	_$_str


//--------------------- .text.triton_poi_fused_add_div_mul_tanh_2 --------------------------
	.section	.text.triton_poi_fused_add_div_mul_tanh_2,"ax",@progbits
	.align	128
        .global         triton_poi_fused_add_div_mul_tanh_2
        .type           triton_poi_fused_add_div_mul_tanh_2,@function
        .size           triton_poi_fused_add_div_mul_tanh_2,(.L_x_7 - triton_poi_fused_add_div_mul_tanh_2)
        .other          triton_poi_fused_add_div_mul_tanh_2,@"STO_CUDA_ENTRY STV_DEFAULT"
triton_poi_fused_add_div_mul_tanh_2:
.text.triton_poi_fused_add_div_mul_tanh_2:
[----:B------:R-:W0:Y:S01]  /*0000*/  LDC R1, c[0x0][0x28] ;  /* 0x00000a00ff017b82 */ /* 0x000e220000000800 */
[----:B------:R-:W1:Y:S07]  /*0010*/  S2R R0, SR_TID.X ;  /* 0x0000000000007919 */ /* 0x000e6e0000002100 */
[----:B------:R-:W2:Y:S01]  /*0020*/  LDC.64 R6, c[0x0][0x218] ;  /* 0x00008600ff067b82 */ /* 0x000ea20000000a00 */
[----:B------:R-:W-:Y:S01]  /*0030*/  CS2R R12, SRZ ;  /* 0x00000000000c7805 */ /* 0x000fe2000001ff00 */
[----:B------:R-:W-:Y:S01]  /*0040*/  ULDC.64 UR4, c[0x0][0x208] ;  /* 0x0000820000047ab9 */ /* 0x000fe20000000a00 */
[----:B------:R-:W3:Y:S05]  /*0050*/  S2R R3, SR_CTAID.X ;  /* 0x0000000000037919 */ /* 0x000eea0000002500 */
[----:B------:R-:W4:Y:S08]  /*0060*/  LDC.64 R4, c[0x0][0x210] ;  /* 0x00008400ff047b82 */ /* 0x000f300000000a00 */
[----:B------:R-:W5:Y:S01]  /*0070*/  LDC.64 R8, c[0x0][0x220] ;  /* 0x00008800ff087b82 */ /* 0x000f620000000a00 */
[----:B-1----:R-:W-:-:S04]  /*0080*/  SHF.L.U32 R0, R0, 0x1, RZ ;  /* 0x0000000100007819 */ /* 0x002fc800000006ff */
[----:B------:R-:W-:-:S04]  /*0090*/  LOP3.LUT R0, R0, 0x3e, RZ, 0xc0, !PT ;  /* 0x0000003e00007812 */ /* 0x000fc800078ec0ff */
[----:B---3--:R-:W-:Y:S01]  /*00a0*/  LEA R11, R3, R0, 0x6 ;  /* 0x00000000030b7211 */ /* 0x008fe200078e30ff */
[----:B0----5:R0:W5:Y:S01]  /*00b0*/  LDG.E R9, desc[UR4][R8.64] ;  /* 0x0000000408097981 */ /* 0x021162000c1e1900 */
[----:B------:R-:W-:Y:S02]  /*00c0*/  SHF.R.S32.HI R0, RZ, 0x19, R3 ;  /* 0x00000019ff007819 */ /* 0x000fe40000011403 */
[C---:B------:R-:W-:Y:S01]  /*00d0*/  ISETP.GE.AND P0, PT, R11.reuse, 0x40, PT ;  /* 0x000000400b00780c */ /* 0x040fe20003f06270 */
[----:B--2---:R-:W-:Y:S01]  /*00e0*/  IMAD.WIDE R6, R11, 0x4, R6 ;  /* 0x000000040b067825 */ /* 0x004fe200078e0206 */
[----:B------:R-:W-:-:S11]  /*00f0*/  SGXT R0, R0, 0x1 ;  /* 0x000000010000781a */ /* 0x000fd60000000200 */
[----:B------:R-:W2:Y:S01]  /*0100*/  @!P0 LDG.E.64 R12, desc[UR4][R6.64] ;  /* 0x00000004060c8981 */ /* 0x000ea2000c1e1b00 */
[----:B------:R-:W-:-:S04]  /*0110*/  LEA.HI R0, R0, R11, RZ, 0x2 ;  /* 0x0000000b00007211 */ /* 0x000fc800078f10ff */
[----:B------:R-:W-:-:S04]  /*0120*/  LOP3.LUT R0, R0, 0xfffffffc, RZ, 0xc0, !PT ;  /* 0xfffffffc00007812 */ /* 0x000fc800078ec0ff */
[----:B------:R-:W-:-:S05]  /*0130*/  IADD3 R3, R11, -R0, RZ ;  /* 0x800000000b037210 */ /* 0x000fca0007ffe0ff */
[----:B----4-:R-:W-:Y:S01]  /*0140*/  IMAD.WIDE R4, R3, 0x4, R4 ;  /* 0x0000000403047825 */ /* 0x010fe200078e0204 */
[----:B------:R-:W-:-:S06]  /*0150*/  CS2R R2, SRZ ;  /* 0x0000000000027805 */ /* 0x000fcc000001ff00 */
[----:B------:R0:W5:Y:S01]  /*0160*/  @!P0 LDG.E.EL.64 R2, desc[UR4][R4.64] ;  /* 0x0000000404028981 */ /* 0x000162000c2e1b00 */
[----:B------:R-:W-:Y:S01]  /*0170*/  BSSY B0, `(.L_x_0) ;  /* 0x0000017000007945 */ /* 0x000fe20003800000 */
[----:B--2---:R-:W-:-:S04]  /*0180*/  FMUL R12, R12, 0.25 ;  /* 0x3e8000000c0c7820 */ /* 0x004fc80000400000 */
[----:B------:R-:W-:-:S05]  /*0190*/  FADD.FTZ R10, |R12|, -RZ ;  /* 0x800000ff0c0a7221 */ /* 0x000fca0000010200 */
[----:B------:R-:W-:Y:S01]  /*01a0*/  FSETP.GE.AND P1, PT, R10, 0.60000002384185791016, PT ;  /* 0x3f19999a0a00780b */ /* 0x000fe20003f26000 */
[----:B------:R-:W-:-:S12]  /*01b0*/  FMUL R13, R13, 0.25 ;  /* 0x3e8000000d0d7820 */ /* 0x000fd80000400000 */
[----:B0-----:R-:W-:Y:S05]  /*01c0*/  @!P1 BRA `(.L_x_1) ;  /* 0x0000000000289947 */ /* 0x001fea0003800000 */
[C---:B------:R-:W-:Y:S01]  /*01d0*/  FMUL R0, R10.reuse, 2.8853900432586669922 ;  /* 0x4038aa3b0a007820 */ /* 0x040fe20000400000 */
[----:B------:R-:W-:Y:S01]  /*01e0*/  HFMA2.MMA R5, -RZ, RZ, 1.875, 0 ;  /* 0x3f800000ff057435 */ /* 0x000fe200000001ff */
[----:B------:R-:W-:-:S04]  /*01f0*/  FSETP.GE.AND P1, PT, R10, 9.010913848876953125, PT ;  /* 0x41102cb40a00780b */ /* 0x000fc80003f26000 */
[----:B------:R-:W0:Y:S02]  /*0200*/  MUFU.EX2 R0, R0 ;  /* 0x0000000000007308 */ /* 0x000e240000000800 */
[----:B0-----:R-:W-:-:S06]  /*0210*/  FADD R4, R0, 1 ;  /* 0x3f80000000047421 */ /* 0x001fcc0000000000 */
[----:B------:R-:W0:Y:S02]  /*0220*/  MUFU.RCP R4, R4 ;  /* 0x0000000400047308 */ /* 0x000e240000001000 */
[----:B0-----:R-:W-:-:S05]  /*0230*/  FFMA.FTZ R5, R4, -2, R5 ;  /* 0xc000000004057823 */ /* 0x001fca0000010005 */
[----:B------:R-:W-:-:S04]  /*0240*/  FSEL R5, R5, 1, !P1 ;  /* 0x3f80000005057808 */ /* 0x000fc80004800000 */
[----:B------:R-:W-:Y:S01]  /*0250*/  LOP3.LUT R5, R5, 0x80000000, R12, 0xf8, !PT ;  /* 0x8000000005057812 */ /* 0x000fe200078ef80c */
[----:B------:R-:W-:Y:S06]  /*0260*/  BRA `(.L_x_2) ;  /* 0x00000000001c7947 */ /* 0x000fec0003800000 */
.L_x_1:
[----:B------:R-:W-:Y:S01]  /*0270*/  MOV R0, 0x3c80f082 ;  /* 0x3c80f08200007802 */ /* 0x000fe20000000f00 */
[----:B------:R-:W-:-:S04]  /*0280*/  FMUL R5, R12, R12 ;  /* 0x0000000c0c057220 */ /* 0x000fc80000400000 */
[----:B------:R-:W-:-:S04]  /*0290*/  FFMA.FTZ R0, R5, R0, -0.052303962409496307373 ;  /* 0xbd563cae05007423 */ /* 0x000fc80000010000 */
[----:B------:R-:W-:-:S04]  /*02a0*/  FFMA.FTZ R0, R5, R0, 0.1331529766321182251 ;  /* 0x3e08594105007423 */ /* 0x000fc80000010000 */
[----:B------:R-:W-:-:S04]  /*02b0*/  FFMA.FTZ R0, R5, R0, -0.33332768082618713379 ;  /* 0xbeaaa9ed05007423 */ /* 0x000fc80000010000 */
[----:B------:R-:W-:-:S04]  /*02c0*/  FFMA.FTZ R0, R5, R0, RZ ;  /* 0x0000000005007223 */ /* 0x000fc800000100ff */
[----:B------:R-:W-:-:S07]  /*02d0*/  FFMA.FTZ R5, R12, R0, R12 ;  /* 0x000000000c057223 */ /* 0x000fce000001000c */
.L_x_2:
[----:B------:R-:W-:Y:S05]  /*02e0*/  BSYNC B0 ;  /* 0x0000000000007941 */ /* 0x000fea0003800000 */
.L_x_0:
[----:B------:R-:W-:Y:S01]  /*02f0*/  FADD.FTZ R10, |R13|, -RZ ;  /* 0x800000ff0d0a7221 */ /* 0x000fe20000010200 */
[----:B------:R-:W-:Y:S01]  /*0300*/  BSSY B0, `(.L_x_3) ;  /* 0x0000015000007945 */ /* 0x000fe20003800000 */
[----:B------:R-:W-:-:S03]  /*0310*/  SHF.R.S32.HI R8, RZ, 0x1f, R11 ;  /* 0x0000001fff087819 */ /* 0x000fc6000001140b */
[----:B------:R-:W-:-:S13]  /*0320*/  FSETP.GE.AND P1, PT, R10, 0.60000002384185791016, PT ;  /* 0x3f19999a0a00780b */ /* 0x000fda0003f26000 */
[----:B------:R-:W-:Y:S05]  /*0330*/  @!P1 BRA `(.L_x_4) ;  /* 0x0000000000289947 */ /* 0x000fea0003800000 */
        /* <DEDUP_REMOVED lines=10> */
.L_x_4:
[----:B------:R-:W-:Y:S01]  /*03e0*/  MOV R0, 0x3c80f082 ;  /* 0x3c80f08200007802 */ /* 0x000fe20000000f00 */
[----:B------:R-:W-:-:S04]  /*03f0*/  FMUL R7, R13, R13 ;  /* 0x0000000d0d077220 */ /* 0x000fc80000400000 */
[----:B------:R-:W-:-:S04]  /*0400*/  FFMA.FTZ R0, R7, R0, -0.052303962409496307373 ;  /* 0xbd563cae07007423 */ /* 0x000fc80000010000 */
[----:B------:R-:W-:-:S04]  /*0410*/  FFMA.FTZ R0, R7, R0, 0.1331529766321182251 ;  /* 0x3e08594107007423 */ /* 0x000fc80000010000 */
[----:B------:R-:W-:-:S04]  /*0420*/  FFMA.FTZ R0, R7, R0, -0.33332768082618713379 ;  /* 0xbeaaa9ed07007423 */ /* 0x000fc80000010000 */
[----:B------:R-:W-:-:S04]  /*0430*/  FFMA.FTZ R0, R7, R0, RZ ;  /* 0x0000000007007223 */ /* 0x000fc800000100ff */
[----:B------:R-:W-:-:S07]  /*0440*/  FFMA.FTZ R0, R13, R0, R13 ;  /* 0x000000000d007223 */ /* 0x000fce000001000d */
.L_x_5:
[----:B------:R-:W-:Y:S05]  /*0450*/  BSYNC B0 ;  /* 0x0000000000007941 */ /* 0x000fea0003800000 */
.L_x_3:
[----:B------:R-:W-:Y:S01]  /*0460*/  ULDC.64 UR6, c[0x0][0x228] ;  /* 0x00008a0000067ab9 */ /* 0x000fe20000000a00 */
[----:B-----5:R-:W-:Y:S01]  /*0470*/  FFMA R2, R9, R5, R2 ;  /* 0x0000000509027223 */ /* 0x020fe20000000002 */
[----:B------:R-:W-:Y:S01]  /*0480*/  LEA R4, P1, R11, UR6, 0x2 ;  /* 0x000000060b047c11 */ /* 0x000fe2000f8210ff */
[----:B------:R-:W-:-:S03]  /*0490*/  FFMA R3, R9, R0, R3 ;  /* 0x0000000009037223 */ /* 0x000fc60000000003 */
[----:B------:R-:W-:Y:S01]  /*04a0*/  LEA.HI.X R5, R11, UR7, R8, 0x2, P1 ;  /* 0x000000070b057c11 */ /* 0x000fe200088f1408 */
[----:B------:R-:W-:Y:S08]  /*04b0*/  @P0 EXIT ;  /* 0x000000000000094d */ /* 0x000ff00003800000 */
[----:B------:R-:W-:Y:S01]  /*04c0*/  STG.E.64 desc[UR4][R4.64], R2 ;  /* 0x0000000204007986 */ /* 0x000fe2000c101b04 */
[----:B------:R-:W-:Y:S05]  /*04d0*/  EXIT ;  /* 0x000000000000794d */ /* 0x000fea0003800000 */
.L_x_6:
[----:B------:R-:W-:-:S00]  /*04e0*/  BRA `(.L_x_6) ;  /* 0xfffffffc00fc7947 */ /* 0x000fc0000383ffff */
[----:B------:R-:W-:-:S00]  /*04f0*/  NOP ;  /* 0x0000000000007918 */ /* 0x000fc00000000000 */
        /* <DEDUP_REMOVED lines=8> */
.L_x_7:


//--------------------- .nv.global.init           --------------------------
	.section	.nv.global.init,"aw",@progbits
.nv.global.init:
	.type		_$_str,@object
	.size		_$_str,(.L_0 - _$_str)
_$_str:
        /*0000*/ 	.byte	0x5f, 0x5f, 0x43, 0x55, 0x44, 0x41, 0x5f, 0x46, 0x54, 0x5a, 0x00
.L_0:


//--------------------- .nv.constant0.triton_poi_fused_add_div_mul_tanh_2 --------------------------
	.section	.nv.constant0.triton_poi_fused_add_div_mul_tanh_2,"a",@progbits
	.sectionflags	@""
	.align	4
.nv.constant0.triton_poi_fused_add_div_mul_tanh_2:
	.zero		564
